//
// Generated by NVIDIA NVVM Compiler
//
// Compiler Build ID: CL-36424714
// Cuda compilation tools, release 13.0, V13.0.88
// Based on NVVM 20.0.0
//

.version 9.0
.target sm_100
.address_size 64

	// .globl	_Z3addPiS_S_
.global .attribute(.managed) .align 4 .b8 a[40];
.global .attribute(.managed) .align 4 .b8 b[40];
.global .attribute(.managed) .align 4 .b8 c[40];

.visible .entry _Z3addPiS_S_(
	.param .u64 .ptr .align 1 _Z3addPiS_S__param_0,
	.param .u64 .ptr .align 1 _Z3addPiS_S__param_1,
	.param .u64 .ptr .align 1 _Z3addPiS_S__param_2
)
{
	.reg .b32 	%r<8>;
	.reg .b64 	%rd<11>;

	ld.param.u64 	%rd1, [_Z3addPiS_S__param_0];
	ld.param.u64 	%rd2, [_Z3addPiS_S__param_1];
	ld.param.u64 	%rd3, [_Z3addPiS_S__param_2];
	cvta.to.global.u64 	%rd4, %rd3;
	cvta.to.global.u64 	%rd5, %rd2;
	cvta.to.global.u64 	%rd6, %rd1;
	mov.u32 	%r1, %tid.x;
	mov.u32 	%r2, %ctaid.x;
	mov.u32 	%r3, %ntid.x;
	mad.lo.s32 	%r4, %r2, %r3, %r1;
	mul.wide.s32 	%rd7, %r4, 4;
	add.s64 	%rd8, %rd6, %rd7;
	ld.global.u32 	%r5, [%rd8];
	add.s64 	%rd9, %rd5, %rd7;
	ld.global.u32 	%r6, [%rd9];
	add.s32 	%r7, %r6, %r5;
	add.s64 	%rd10, %rd4, %rd7;
	st.global.u32 	[%rd10], %r7;
	ret;

}


// ===== COMPILED SASS (sm_100) =====

	.target	sm_100

	.elftype	@"ET_EXEC"


//--------------------- .note.nv.tkinfo           --------------------------
	.section	.note.nv.tkinfo,"",@"SHT_NOTE"
	.sectionflags	@"SHF_NOTE_NV_TKINFO"
	.tkinfo
        /*0018*/ 	.word	0x00000002
        /*0030*/ 	.string	""
        /*0030*/ 	.string	"ptxas"
        /*0030*/ 	.string	"Cuda compilation tools, release 13.0, V13.0.88"
        /*0030*/ 	.string	"Build cuda_13.0.r13.0/compiler.36424714_0"
        /*0030*/ 	.string	"-arch sm_100 -m 64 "



//--------------------- .note.nv.cuinfo           --------------------------
	.section	.note.nv.cuinfo,"",@"SHT_NOTE"
	.sectionflags	@"SHF_NOTE_NV_CUINFO"
        /*0018*/ 	.short	0x0002
        /*001a*/ 	.short	0x0064
        /*001c*/ 	.short	0x0082
	.zero		2


//--------------------- .nv.info                  --------------------------
	.section	.nv.info,"",@"SHT_CUDA_INFO"
	.align	4


	//----- nvinfo : EIATTR_REGCOUNT
	.align		4
        /*0000*/ 	.byte	0x04, 0x2f
        /*0002*/ 	.short	(.L_4 - .L_3)
	.align		4
.L_3:
        /*0004*/ 	.word	index@(_Z3addPiS_S_)
        /*0008*/ 	.word	0x0000000c


	//----- nvinfo : EIATTR_FRAME_SIZE
	.align		4
.L_4:
        /*000c*/ 	.byte	0x04, 0x11
        /*000e*/ 	.short	(.L_6 - .L_5)
	.align		4
.L_5:
        /*0010*/ 	.word	index@(_Z3addPiS_S_)
        /*0014*/ 	.word	0x00000000


	//----- nvinfo : EIATTR_MIN_STACK_SIZE
	.align		4
.L_6:
        /*0018*/ 	.byte	0x04, 0x12
        /*001a*/ 	.short	(.L_8 - .L_7)
	.align		4
.L_7:
        /*001c*/ 	.word	index@(_Z3addPiS_S_)
        /*0020*/ 	.word	0x00000000
.L_8:


//--------------------- .nv.compat                --------------------------
	.section	.nv.compat,"",@"SHT_CUDA_COMPAT_INFO"
	.align	4
        /*0000*/ 	.byte	0x02, 0x09, 0x00, 0x00, 0x02, 0x02, 0x01, 0x00, 0x02, 0x05, 0x05, 0x00, 0x03, 0x07, 0x01, 0x01
        /*0010*/ 	.byte	0x02, 0x03, 0x00, 0x00, 0x02, 0x06, 0x01, 0x00, 0x04, 0x0b, 0x08, 0x00, 0x09, 0x00, 0x00, 0x00
        /*0020*/ 	.byte	0x00, 0x00, 0x00, 0x00


//--------------------- .nv.info._Z3addPiS_S_     --------------------------
	.section	.nv.info._Z3addPiS_S_,"",@"SHT_CUDA_INFO"
	.sectionflags	@""
	.align	4


	//----- nvinfo : EIATTR_CUDA_API_VERSION
	.align		4
        /*0000*/ 	.byte	0x04, 0x37
        /*0002*/ 	.short	(.L_10 - .L_9)
.L_9:
        /*0004*/ 	.word	0x00000082


	//----- nvinfo : EIATTR_KPARAM_INFO
	.align		4
.L_10:
        /*0008*/ 	.byte	0x04, 0x17
        /*000a*/ 	.short	(.L_12 - .L_11)
.L_11:
        /*000c*/ 	.word	0x00000000
        /*0010*/ 	.short	0x0002
        /*0012*/ 	.short	0x0010
        /*0014*/ 	.byte	0x00, 0xf5, 0x21, 0x00


	//----- nvinfo : EIATTR_KPARAM_INFO
	.align		4
.L_12:
        /*0018*/ 	.byte	0x04, 0x17
        /*001a*/ 	.short	(.L_14 - .L_13)
.L_13:
        /*001c*/ 	.word	0x00000000
        /*0020*/ 	.short	0x0001
        /*0022*/ 	.short	0x0008
        /*0024*/ 	.byte	0x00, 0xf5, 0x21, 0x00


	//----- nvinfo : EIATTR_KPARAM_INFO
	.align		4
.L_14:
        /*0028*/ 	.byte	0x04, 0x17
        /*002a*/ 	.short	(.L_16 - .L_15)
.L_15:
        /*002c*/ 	.word	0x00000000
        /*0030*/ 	.short	0x0000
        /*0032*/ 	.short	0x0000
        /*0034*/ 	.byte	0x00, 0xf5, 0x21, 0x00


	//----- nvinfo : EIATTR_SPARSE_MMA_MASK
	.align		4
.L_16:
        /*0038*/ 	.byte	0x03, 0x50
        /*003a*/ 	.short	0x0000


	//----- nvinfo : EIATTR_MAXREG_COUNT
	.align		4
        /*003c*/ 	.byte	0x03, 0x1b
        /*003e*/ 	.short	0x00ff


	//----- nvinfo : EIATTR_MERCURY_ISA_VERSION
	.align		4
        /*0040*/ 	.byte	0x03, 0x5f
        /*0042*/ 	.short	0x0101


	//----- nvinfo : EIATTR_VRC_CTA_INIT_COUNT
	.align		4
        /*0044*/ 	.byte	0x02, 0x4a
	.zero		1
	.zero		1


	//----- nvinfo : EIATTR_EXIT_INSTR_OFFSETS
	.align		4
        /*0048*/ 	.byte	0x04, 0x1c
        /*004a*/ 	.short	(.L_18 - .L_17)


	//   ....[0]....
.L_17:
        /*004c*/ 	.word	0x00000100


	//----- nvinfo : EIATTR_CBANK_PARAM_SIZE
	.align		4
.L_18:
        /*0050*/ 	.byte	0x03, 0x19
        /*0052*/ 	.short	0x0018


	//----- nvinfo : EIATTR_PARAM_CBANK
	.align		4
        /*0054*/ 	.byte	0x04, 0x0a
        /*0056*/ 	.short	(.L_20 - .L_19)
	.align		4
.L_19:
        /*0058*/ 	.word	index@(.nv.constant0._Z3addPiS_S_)
        /*005c*/ 	.short	0x0380
        /*005e*/ 	.short	0x0018


	//----- nvinfo : EIATTR_SW_WAR
	.align		4
.L_20:
        /*0060*/ 	.byte	0x04, 0x36
        /*0062*/ 	.short	(.L_22 - .L_21)
.L_21:
        /*0064*/ 	.word	0x00000008
.L_22:


//--------------------- .nv.callgraph             --------------------------
	.section	.nv.callgraph,"",@"SHT_CUDA_CALLGRAPH"
	.align	4
	.sectionentsize	8
	.align		4
        /*0000*/ 	.word	0x00000000
	.align		4
        /*0004*/ 	.word	0xffffffff
	.align		4
        /*0008*/ 	.word	0x00000000
	.align		4
        /*000c*/ 	.word	0xfffffffe
	.align		4
        /*0010*/ 	.word	0x00000000
	.align		4
        /*0014*/ 	.word	0xfffffffd
	.align		4
        /*0018*/ 	.word	0x00000000
	.align		4
        /*001c*/ 	.word	0xfffffffc


//--------------------- .nv.constant4             --------------------------
	.section	.nv.constant4,"a",@progbits
	.align	8
	.align		8
.nv.constant4:
        /*0000*/ 	.dword	a
	.align		8
        /*0008*/ 	.dword	b
	.align		8
        /*0010*/ 	.dword	c


//--------------------- .text._Z3addPiS_S_        --------------------------
	.section	.text._Z3addPiS_S_,"ax",@progbits
	.align	128
        .global         _Z3addPiS_S_
        .type           _Z3addPiS_S_,@function
        .size           _Z3addPiS_S_,(.L_x_1 - _Z3addPiS_S_)
        .other          _Z3addPiS_S_,@"STO_CUDA_ENTRY STV_DEFAULT"
_Z3addPiS_S_:
.text._Z3addPiS_S_:
[----:B------:R-:W-:Y:S01]  /*0000*/  LDC R1, c[0x0][0x37c] ;  /* 0x0000df00ff017b82 */ /* 0x000fe20000000800 */
[----:B------:R-:W0:Y:S07]  /*0010*/  S2R R9, SR_TID.X ;  /* 0x0000000000097919 */ /* 0x000e2e0000002100 */
[----:B------:R-:W0:Y:S01]  /*0020*/  S2UR UR6, SR_CTAID.X ;  /* 0x00000000000679c3 */ /* 0x000e220000002500 */
[----:B------:R-:W1:Y:S07]  /*0030*/  LDCU.64 UR4, c[0x0][0x358] ;  /* 0x00006b00ff0477ac */ /* 0x000e6e0008000a00 */
[----:B------:R-:W0:Y:S08]  /*0040*/  LDC R0, c[0x0][0x360] ;  /* 0x0000d800ff007b82 */ /* 0x000e300000000800 */
[----:B------:R-:W2:Y:S08]  /*0050*/  LDC.64 R2, c[0x0][0x380] ;  /* 0x0000e000ff027b82 */ /* 0x000eb00000000a00 */
[----:B------:R-:W3:Y:S01]  /*0060*/  LDC.64 R4, c[0x0][0x388] ;  /* 0x0000e200ff047b82 */ /* 0x000ee20000000a00 */
[----:B0-----:R-:W-:-:S07]  /*0070*/  IMAD R9, R0, UR6, R9 ;  /* 0x0000000600097c24 */ /* 0x001fce000f8e0209 */
[----:B------:R-:W0:Y:S01]  /*0080*/  LDC.64 R6, c[0x0][0x390] ;  /* 0x0000e400ff067b82 */ /* 0x000e220000000a00 */
[----:B--2---:R-:W-:-:S06]  /*0090*/  IMAD.WIDE R2, R9, 0x4, R2 ;  /* 0x0000000409027825 */ /* 0x004fcc00078e0202 */
[----:B-1----:R-:W2:Y:S01]  /*00a0*/  LDG.E R2, desc[UR4][R2.64] ;  /* 0x0000000402027981 */ /* 0x002ea2000c1e1900 */
[----:B---3--:R-:W-:-:S06]  /*00b0*/  IMAD.WIDE R4, R9, 0x4, R4 ;  /* 0x0000000409047825 */ /* 0x008fcc00078e0204 */
[----:B------:R-:W2:Y:S01]  /*00c0*/  LDG.E R5, desc[UR4][R4.64] ;  /* 0x0000000404057981 */ /* 0x000ea2000c1e1900 */
[----:B0-----:R-:W-:Y:S01]  /*00d0*/  IMAD.WIDE R6, R9, 0x4, R6 ;  /* 0x0000000409067825 */ /* 0x001fe200078e0206 */
[----:B--2---:R-:W-:-:S05]  /*00e0*/  IADD3 R9, PT, PT, R2, R5, RZ ;  /* 0x0000000502097210 */ /* 0x004fca0007ffe0ff */
[----:B------:R-:W-:Y:S01]  /*00f0*/  STG.E desc[UR4][R6.64], R9 ;  /* 0x0000000906007986 */ /* 0x000fe2000c101904 */
[----:B------:R-:W-:Y:S05]  /*0100*/  EXIT ;  /* 0x000000000000794d */ /* 0x000fea0003800000 */
.L_x_0:
[----:B------:R-:W-:-:S00]  /*0110*/  BRA `(.L_x_0) ;  /* 0xfffffffc00fc7947 */ /* 0x000fc0000383ffff */
[----:B------:R-:W-:-:S00]  /*0120*/  NOP ;  /* 0x0000000000007918 */ /* 0x000fc00000000000 */
        /* <DEDUP_REMOVED lines=13> */
.L_x_1:


//--------------------- .nv.shared.reserved.0     --------------------------
	.section	.nv.shared.reserved.0,"aw",@nobits
	.weak		__nv_reservedSMEM_offset_0_alias
	.size		__nv_reservedSMEM_offset_0_alias, 0, 64
	.other		__nv_reservedSMEM_offset_0_alias,@"STO_CUDA_RESERVED_SHARED STV_DEFAULT"
__nv_reservedSMEM_offset_0_alias:
	.zero		0
	.zero		64


//--------------------- .nv.global                --------------------------
	.section	.nv.global,"aw",@nobits
	.align	4
.nv.global:
	.type		c,@object
	.size		c,(a - c)
	.other		c,@"STV_DEFAULT STO_CUDA_MANAGED"
c:
	.zero		40
	.type		a,@object
	.size		a,(b - a)
	.other		a,@"STV_DEFAULT STO_CUDA_MANAGED"
a:
	.zero		40
	.type		b,@object
	.size		b,(.L_1 - b)
	.other		b,@"STV_DEFAULT STO_CUDA_MANAGED"
b:
	.zero		40
.L_1:


//--------------------- .nv.constant0._Z3addPiS_S_ --------------------------
	.section	.nv.constant0._Z3addPiS_S_,"a",@progbits
	.sectionflags	@""
	.align	4
.nv.constant0._Z3addPiS_S_:
	.zero		920


//--------------------- SYMBOLS --------------------------

	.type		.nv.reservedSmem.offset0,@object
	.size		.nv.reservedSmem.offset0,0x4
